//
// Generated by NVIDIA NVVM Compiler
//
// Compiler Build ID: CL-36424714
// Cuda compilation tools, release 13.0, V13.0.88
// Based on NVVM 20.0.0
//

.version 9.0
.target sm_100
.address_size 64

	// .globl	pixelbinning

.visible .entry pixelbinning(
	.param .u64 .ptr .align 1 pixelbinning_param_0,
	.param .u64 .ptr .align 1 pixelbinning_param_1,
	.param .u32 pixelbinning_param_2,
	.param .u32 pixelbinning_param_3,
	.param .u32 pixelbinning_param_4,
	.param .u32 pixelbinning_param_5,
	.param .u32 pixelbinning_param_6,
	.param .u32 pixelbinning_param_7,
	.param .u32 pixelbinning_param_8,
	.param .u32 pixelbinning_param_9
)
{
	.reg .pred 	%p<9>;
	.reg .b32 	%r<31>;
	.reg .b32 	%f<6>;
	.reg .b64 	%rd<25>;

	ld.param.u64 	%rd10, [pixelbinning_param_0];
	ld.param.u64 	%rd11, [pixelbinning_param_1];
	ld.param.u32 	%r8, [pixelbinning_param_2];
	ld.param.u32 	%r9, [pixelbinning_param_3];
	ld.param.u32 	%r10, [pixelbinning_param_5];
	ld.param.s32 	%rd12, [pixelbinning_param_6];
	ld.param.u32 	%r14, [pixelbinning_param_7];
	ld.param.u32 	%r12, [pixelbinning_param_8];
	ld.param.u32 	%r13, [pixelbinning_param_9];
	cvta.to.global.u64 	%rd1, %rd11;
	mov.u32 	%r15, %ctaid.x;
	mov.u32 	%r16, %ntid.x;
	mov.u32 	%r17, %tid.x;
	mad.lo.s32 	%r18, %r15, %r16, %r17;
	cvt.u64.u32 	%rd2, %r18;
	mov.u32 	%r19, %ctaid.y;
	mov.u32 	%r20, %ntid.y;
	mov.u32 	%r21, %tid.y;
	mad.lo.s32 	%r22, %r19, %r20, %r21;
	cvt.u64.u32 	%rd3, %r22;
	setp.ge.s64 	%p1, %rd2, %rd12;
	setp.ge.s32 	%p2, %r22, %r14;
	or.pred  	%p3, %p1, %p2;
	@%p3 bra 	$L__BB0_9;
	setp.ne.s32 	%p4, %r13, 1;
	@%p4 bra 	$L__BB0_3;
	cvt.u64.u32 	%rd21, %r14;
	mad.lo.s64 	%rd22, %rd21, %rd2, %rd3;
	shl.b64 	%rd23, %rd22, 2;
	add.s64 	%rd24, %rd1, %rd23;
	mov.b32 	%r28, 0;
	st.global.u32 	[%rd24], %r28;
	bra.uni 	$L__BB0_9;
$L__BB0_3:
	cvt.u32.u64 	%r24, %rd2;
	mul.lo.s32 	%r29, %r12, %r24;
	cvt.s64.s32 	%rd13, %r29;
	cvt.s64.s32 	%rd4, %r12;
	mad.lo.s64 	%rd5, %rd4, %rd2, %rd4;
	setp.le.s64 	%p5, %rd5, %rd13;
	@%p5 bra 	$L__BB0_9;
	cvt.u32.u64 	%r25, %rd3;
	mul.lo.s32 	%r2, %r12, %r25;
	cvt.s64.s32 	%rd6, %r2;
	mad.lo.s64 	%rd7, %rd4, %rd3, %rd4;
	cvt.u64.u32 	%rd14, %r14;
	mad.lo.s64 	%rd15, %rd14, %rd2, %rd3;
	shl.b64 	%rd16, %rd15, 2;
	add.s64 	%rd8, %rd1, %rd16;
	cvta.to.global.u64 	%rd9, %rd10;
$L__BB0_5:
	setp.le.s64 	%p6, %rd7, %rd6;
	@%p6 bra 	$L__BB0_8;
	add.s32 	%r26, %r29, %r8;
	mad.lo.s32 	%r4, %r26, %r10, %r9;
	ld.global.f32 	%f5, [%rd8];
	mov.u32 	%r30, %r2;
$L__BB0_7:
	add.s32 	%r27, %r4, %r30;
	mul.wide.s32 	%rd17, %r27, 4;
	add.s64 	%rd18, %rd9, %rd17;
	ld.global.f32 	%f4, [%rd18];
	add.f32 	%f5, %f5, %f4;
	st.global.f32 	[%rd8], %f5;
	add.s32 	%r30, %r30, 1;
	cvt.s64.s32 	%rd19, %r30;
	setp.gt.s64 	%p7, %rd7, %rd19;
	@%p7 bra 	$L__BB0_7;
$L__BB0_8:
	add.s32 	%r29, %r29, 1;
	cvt.s64.s32 	%rd20, %r29;
	setp.gt.s64 	%p8, %rd5, %rd20;
	@%p8 bra 	$L__BB0_5;
$L__BB0_9:
	ret;

}


// ===== COMPILED SASS (sm_100) =====

	.target	sm_100

	.elftype	@"ET_EXEC"


//--------------------- .note.nv.tkinfo           --------------------------
	.section	.note.nv.tkinfo,"",@"SHT_NOTE"
	.sectionflags	@"SHF_NOTE_NV_TKINFO"
	.tkinfo
        /*0018*/ 	.word	0x00000002
        /*0030*/ 	.string	""
        /*0030*/ 	.string	"ptxas"
        /*0030*/ 	.string	"Cuda compilation tools, release 13.0, V13.0.88"
        /*0030*/ 	.string	"Build cuda_13.0.r13.0/compiler.36424714_0"
        /*0030*/ 	.string	"-arch sm_100 -m 64 "



//--------------------- .note.nv.cuinfo           --------------------------
	.section	.note.nv.cuinfo,"",@"SHT_NOTE"
	.sectionflags	@"SHF_NOTE_NV_CUINFO"
        /*0018*/ 	.short	0x0002
        /*001a*/ 	.short	0x0064
        /*001c*/ 	.short	0x0082
	.zero		2


//--------------------- .nv.info                  --------------------------
	.section	.nv.info,"",@"SHT_CUDA_INFO"
	.align	4


	//----- nvinfo : EIATTR_REGCOUNT
	.align		4
        /*0000*/ 	.byte	0x04, 0x2f
        /*0002*/ 	.short	(.L_1 - .L_0)
	.align		4
.L_0:
        /*0004*/ 	.word	index@(pixelbinning)
        /*0008*/ 	.word	0x00000018


	//----- nvinfo : EIATTR_FRAME_SIZE
	.align		4
.L_1:
        /*000c*/ 	.byte	0x04, 0x11
        /*000e*/ 	.short	(.L_3 - .L_2)
	.align		4
.L_2:
        /*0010*/ 	.word	index@(pixelbinning)
        /*0014*/ 	.word	0x00000000


	//----- nvinfo : EIATTR_MIN_STACK_SIZE
	.align		4
.L_3:
        /*0018*/ 	.byte	0x04, 0x12
        /*001a*/ 	.short	(.L_5 - .L_4)
	.align		4
.L_4:
        /*001c*/ 	.word	index@(pixelbinning)
        /*0020*/ 	.word	0x00000000
.L_5:


//--------------------- .nv.compat                --------------------------
	.section	.nv.compat,"",@"SHT_CUDA_COMPAT_INFO"
	.align	4
        /*0000*/ 	.byte	0x02, 0x09, 0x00, 0x00, 0x02, 0x02, 0x01, 0x00, 0x02, 0x05, 0x05, 0x00, 0x03, 0x07, 0x01, 0x01
        /*0010*/ 	.byte	0x02, 0x03, 0x00, 0x00, 0x02, 0x06, 0x01, 0x00, 0x04, 0x0b, 0x08, 0x00, 0x09, 0x00, 0x00, 0x00
        /*0020*/ 	.byte	0x00, 0x00, 0x00, 0x00


//--------------------- .nv.info.pixelbinning     --------------------------
	.section	.nv.info.pixelbinning,"",@"SHT_CUDA_INFO"
	.sectionflags	@""
	.align	4


	//----- nvinfo : EIATTR_CUDA_API_VERSION
	.align		4
        /*0000*/ 	.byte	0x04, 0x37
        /*0002*/ 	.short	(.L_7 - .L_6)
.L_6:
        /*0004*/ 	.word	0x00000082


	//----- nvinfo : EIATTR_KPARAM_INFO
	.align		4
.L_7:
        /*0008*/ 	.byte	0x04, 0x17
        /*000a*/ 	.short	(.L_9 - .L_8)
.L_8:
        /*000c*/ 	.word	0x00000000
        /*0010*/ 	.short	0x0009
        /*0012*/ 	.short	0x002c
        /*0014*/ 	.byte	0x00, 0xf0, 0x11, 0x00


	//----- nvinfo : EIATTR_KPARAM_INFO
	.align		4
.L_9:
        /*0018*/ 	.byte	0x04, 0x17
        /*001a*/ 	.short	(.L_11 - .L_10)
.L_10:
        /*001c*/ 	.word	0x00000000
        /*0020*/ 	.short	0x0008
        /*0022*/ 	.short	0x0028
        /*0024*/ 	.byte	0x00, 0xf0, 0x11, 0x00


	//----- nvinfo : EIATTR_KPARAM_INFO
	.align		4
.L_11:
        /*0028*/ 	.byte	0x04, 0x17
        /*002a*/ 	.short	(.L_13 - .L_12)
.L_12:
        /*002c*/ 	.word	0x00000000
        /*0030*/ 	.short	0x0007
        /*0032*/ 	.short	0x0024
        /*0034*/ 	.byte	0x00, 0xf0, 0x11, 0x00


	//----- nvinfo : EIATTR_KPARAM_INFO
	.align		4
.L_13:
        /*0038*/ 	.byte	0x04, 0x17
        /*003a*/ 	.short	(.L_15 - .L_14)
.L_14:
        /*003c*/ 	.word	0x00000000
        /*0040*/ 	.short	0x0006
        /*0042*/ 	.short	0x0020
        /*0044*/ 	.byte	0x00, 0xf0, 0x11, 0x00


	//----- nvinfo : EIATTR_KPARAM_INFO
	.align		4
.L_15:
        /*0048*/ 	.byte	0x04, 0x17
        /*004a*/ 	.short	(.L_17 - .L_16)
.L_16:
        /*004c*/ 	.word	0x00000000
        /*0050*/ 	.short	0x0005
        /*0052*/ 	.short	0x001c
        /*0054*/ 	.byte	0x00, 0xf0, 0x11, 0x00


	//----- nvinfo : EIATTR_KPARAM_INFO
	.align		4
.L_17:
        /*0058*/ 	.byte	0x04, 0x17
        /*005a*/ 	.short	(.L_19 - .L_18)
.L_18:
        /*005c*/ 	.word	0x00000000
        /*0060*/ 	.short	0x0004
        /*0062*/ 	.short	0x0018
        /*0064*/ 	.byte	0x00, 0xf0, 0x11, 0x00


	//----- nvinfo : EIATTR_KPARAM_INFO
	.align		4
.L_19:
        /*0068*/ 	.byte	0x04, 0x17
        /*006a*/ 	.short	(.L_21 - .L_20)
.L_20:
        /*006c*/ 	.word	0x00000000
        /*0070*/ 	.short	0x0003
        /*0072*/ 	.short	0x0014
        /*0074*/ 	.byte	0x00, 0xf0, 0x11, 0x00


	//----- nvinfo : EIATTR_KPARAM_INFO
	.align		4
.L_21:
        /*0078*/ 	.byte	0x04, 0x17
        /*007a*/ 	.short	(.L_23 - .L_22)
.L_22:
        /*007c*/ 	.word	0x00000000
        /*0080*/ 	.short	0x0002
        /*0082*/ 	.short	0x0010
        /*0084*/ 	.byte	0x00, 0xf0, 0x11, 0x00


	//----- nvinfo : EIATTR_KPARAM_INFO
	.align		4
.L_23:
        /*0088*/ 	.byte	0x04, 0x17
        /*008a*/ 	.short	(.L_25 - .L_24)
.L_24:
        /*008c*/ 	.word	0x00000000
        /*0090*/ 	.short	0x0001
        /*0092*/ 	.short	0x0008
        /*0094*/ 	.byte	0x00, 0xf5, 0x21, 0x00


	//----- nvinfo : EIATTR_KPARAM_INFO
	.align		4
.L_25:
        /*0098*/ 	.byte	0x04, 0x17
        /*009a*/ 	.short	(.L_27 - .L_26)
.L_26:
        /*009c*/ 	.word	0x00000000
        /*00a0*/ 	.short	0x0000
        /*00a2*/ 	.short	0x0000
        /*00a4*/ 	.byte	0x00, 0xf5, 0x21, 0x00


	//----- nvinfo : EIATTR_SPARSE_MMA_MASK
	.align		4
.L_27:
        /*00a8*/ 	.byte	0x03, 0x50
        /*00aa*/ 	.short	0x0000


	//----- nvinfo : EIATTR_MAXREG_COUNT
	.align		4
        /*00ac*/ 	.byte	0x03, 0x1b
        /*00ae*/ 	.short	0x00ff


	//----- nvinfo : EIATTR_MERCURY_ISA_VERSION
	.align		4
        /*00b0*/ 	.byte	0x03, 0x5f
        /*00b2*/ 	.short	0x0101


	//----- nvinfo : EIATTR_VRC_CTA_INIT_COUNT
	.align		4
        /*00b4*/ 	.byte	0x02, 0x4a
	.zero		1
	.zero		1


	//----- nvinfo : EIATTR_EXIT_INSTR_OFFSETS
	.align		4
        /*00b8*/ 	.byte	0x04, 0x1c
        /*00ba*/ 	.short	(.L_29 - .L_28)


	//   ....[0]....
.L_28:
        /*00bc*/ 	.word	0x000000e0


	//   ....[1]....
        /*00c0*/ 	.word	0x000001b0


	//   ....[2]....
        /*00c4*/ 	.word	0x00000270


	//   ....[3]....
        /*00c8*/ 	.word	0x00000500


	//----- nvinfo : EIATTR_CRS_STACK_SIZE
	.align		4
.L_29:
        /*00cc*/ 	.byte	0x04, 0x1e
        /*00ce*/ 	.short	(.L_31 - .L_30)
.L_30:
        /*00d0*/ 	.word	0x00000000


	//----- nvinfo : EIATTR_CBANK_PARAM_SIZE
	.align		4
.L_31:
        /*00d4*/ 	.byte	0x03, 0x19
        /*00d6*/ 	.short	0x0030


	//----- nvinfo : EIATTR_PARAM_CBANK
	.align		4
        /*00d8*/ 	.byte	0x04, 0x0a
        /*00da*/ 	.short	(.L_33 - .L_32)
	.align		4
.L_32:
        /*00dc*/ 	.word	index@(.nv.constant0.pixelbinning)
        /*00e0*/ 	.short	0x0380
        /*00e2*/ 	.short	0x0030


	//----- nvinfo : EIATTR_SW_WAR
	.align		4
.L_33:
        /*00e4*/ 	.byte	0x04, 0x36
        /*00e6*/ 	.short	(.L_35 - .L_34)
.L_34:
        /*00e8*/ 	.word	0x00000008
.L_35:


//--------------------- .nv.callgraph             --------------------------
	.section	.nv.callgraph,"",@"SHT_CUDA_CALLGRAPH"
	.align	4
	.sectionentsize	8
	.align		4
        /*0000*/ 	.word	0x00000000
	.align		4
        /*0004*/ 	.word	0xffffffff
	.align		4
        /*0008*/ 	.word	0x00000000
	.align		4
        /*000c*/ 	.word	0xfffffffe
	.align		4
        /*0010*/ 	.word	0x00000000
	.align		4
        /*0014*/ 	.word	0xfffffffd
	.align		4
        /*0018*/ 	.word	0x00000000
	.align		4
        /*001c*/ 	.word	0xfffffffc


//--------------------- .text.pixelbinning        --------------------------
	.section	.text.pixelbinning,"ax",@progbits
	.align	128
        .global         pixelbinning
        .type           pixelbinning,@function
        .size           pixelbinning,(.L_x_6 - pixelbinning)
        .other          pixelbinning,@"STO_CUDA_ENTRY STV_DEFAULT"
pixelbinning:
.text.pixelbinning:
[----:B------:R-:W-:Y:S01]  /*0000*/  LDC R1, c[0x0][0x37c] ;  /* 0x0000df00ff017b82 */ /* 0x000fe20000000800 */
[----:B------:R-:W0:Y:S07]  /*0010*/  S2R R0, SR_TID.X ;  /* 0x0000000000007919 */ /* 0x000e2e0000002100 */
[----:B------:R-:W0:Y:S01]  /*0020*/  LDC R9, c[0x0][0x360] ;  /* 0x0000d800ff097b82 */ /* 0x000e220000000800 */
[----:B------:R-:W1:Y:S01]  /*0030*/  LDCU.64 UR8, c[0x0][0x3a0] ;  /* 0x00007400ff0877ac */ /* 0x000e620008000a00 */
[----:B------:R-:W2:Y:S06]  /*0040*/  S2R R7, SR_TID.Y ;  /* 0x0000000000077919 */ /* 0x000eac0000002200 */
[----:B------:R-:W0:Y:S08]  /*0050*/  S2UR UR4, SR_CTAID.X ;  /* 0x00000000000479c3 */ /* 0x000e300000002500 */
[----:B------:R-:W2:Y:S08]  /*0060*/  S2UR UR5, SR_CTAID.Y ;  /* 0x00000000000579c3 */ /* 0x000eb00000002600 */
[----:B------:R-:W2:Y:S01]  /*0070*/  LDC R6, c[0x0][0x364] ;  /* 0x0000d900ff067b82 */ /* 0x000ea20000000800 */
[----:B0-----:R-:W-:Y:S01]  /*0080*/  IMAD R9, R9, UR4, R0 ;  /* 0x0000000409097c24 */ /* 0x001fe2000f8e0200 */
[----:B-1----:R-:W-:-:S04]  /*0090*/  USHF.R.S32.HI UR4, URZ, 0x1f, UR8 ;  /* 0x0000001fff047899 */ /* 0x002fc80008011408 */
[----:B------:R-:W-:Y:S01]  /*00a0*/  ISETP.GE.U32.AND P1, PT, R9, UR8, PT ;  /* 0x0000000809007c0c */ /* 0x000fe2000bf26070 */
[----:B--2---:R-:W-:-:S05]  /*00b0*/  IMAD R6, R6, UR5, R7 ;  /* 0x0000000506067c24 */ /* 0x004fca000f8e0207 */
[----:B------:R-:W-:-:S04]  /*00c0*/  ISETP.GE.AND P0, PT, R6, UR9, PT ;  /* 0x0000000906007c0c */ /* 0x000fc8000bf06270 */
[----:B------:R-:W-:-:S13]  /*00d0*/  ISETP.GE.OR.EX P0, PT, RZ, UR4, P0, P1 ;  /* 0x00000004ff007c0c */ /* 0x000fda0008706710 */
[----:B------:R-:W-:Y:S05]  /*00e0*/  @P0 EXIT ;  /* 0x000000000000094d */ /* 0x000fea0003800000 */
[----:B------:R-:W0:Y:S01]  /*00f0*/  LDCU UR4, c[0x0][0x3ac] ;  /* 0x00007580ff0477ac */ /* 0x000e220008000800 */
[----:B------:R-:W1:Y:S01]  /*0100*/  LDCU.64 UR6, c[0x0][0x358] ;  /* 0x00006b00ff0677ac */ /* 0x000e620008000a00 */
[----:B0-----:R-:W-:-:S09]  /*0110*/  UISETP.NE.AND UP0, UPT, UR4, 0x1, UPT ;  /* 0x000000010400788c */ /* 0x001fd2000bf05270 */
[----:B-1----:R-:W-:Y:S05]  /*0120*/  BRA.U UP0, `(.L_x_0) ;  /* 0x0000000100247547 */ /* 0x002fea000b800000 */
[----:B------:R-:W0:Y:S01]  /*0130*/  LDCU.64 UR10, c[0x0][0x388] ;  /* 0x00007100ff0a77ac */ /* 0x000e220008000a00 */
[----:B------:R-:W-:Y:S01]  /*0140*/  IMAD.MOV.U32 R7, RZ, RZ, RZ ;  /* 0x000000ffff077224 */ /* 0x000fe200078e00ff */
[----:B------:R-:W-:Y:S01]  /*0150*/  UMOV UR4, URZ ;  /* 0x000000ff00047c82 */ /* 0x000fe20008000000 */
[----:B------:R-:W-:-:S04]  /*0160*/  IMAD.WIDE.U32 R2, R9, UR9, R6 ;  /* 0x0000000909027c25 */ /* 0x000fc8000f8e0006 */
[----:B------:R-:W-:Y:S01]  /*0170*/  VIADD R3, R3, UR4 ;  /* 0x0000000403037c36 */ /* 0x000fe20008000000 */
[----:B0-----:R-:W-:-:S04]  /*0180*/  LEA R4, P0, R2, UR10, 0x2 ;  /* 0x0000000a02047c11 */ /* 0x001fc8000f8010ff */
[----:B------:R-:W-:-:S05]  /*0190*/  LEA.HI.X R5, R2, UR11, R3, 0x2, P0 ;  /* 0x0000000b02057c11 */ /* 0x000fca00080f1403 */
[----:B------:R-:W-:Y:S01]  /*01a0*/  STG.E desc[UR6][R4.64], RZ ;  /* 0x000000ff04007986 */ /* 0x000fe2000c101906 */
[----:B------:R-:W-:Y:S05]  /*01b0*/  EXIT ;  /* 0x000000000000794d */ /* 0x000fea0003800000 */
.L_x_0:
[----:B------:R-:W0:Y:S02]  /*01c0*/  LDCU UR5, c[0x0][0x3a8] ;  /* 0x00007500ff0577ac */ /* 0x000e240008000800 */
[----:B0-----:R-:W-:Y:S02]  /*01d0*/  USHF.R.S32.HI UR4, URZ, 0x1f, UR5 ;  /* 0x0000001fff047899 */ /* 0x001fe40008011405 */
[----:B------:R-:W-:Y:S01]  /*01e0*/  MOV R4, UR5 ;  /* 0x0000000500047c02 */ /* 0x000fe20008000f00 */
[----:B------:R-:W-:-:S03]  /*01f0*/  IMAD R13, R9, UR5, RZ ;  /* 0x00000005090d7c24 */ /* 0x000fc6000f8e02ff */
[----:B------:R-:W-:Y:S02]  /*0200*/  IMAD.U32 R5, RZ, RZ, UR4 ;  /* 0x00000004ff057e24 */ /* 0x000fe4000f8e00ff */
[----:B------:R-:W-:Y:S01]  /*0210*/  SHF.R.S32.HI R11, RZ, 0x1f, R13 ;  /* 0x0000001fff0b7819 */ /* 0x000fe2000001140d */
[C---:B------:R-:W-:Y:S02]  /*0220*/  IMAD R15, R9.reuse, UR4, RZ ;  /* 0x00000004090f7c24 */ /* 0x040fe4000f8e02ff */
[----:B------:R-:W-:-:S04]  /*0230*/  IMAD.WIDE.U32 R2, R9, UR5, R4 ;  /* 0x0000000509027c25 */ /* 0x000fc8000f8e0004 */
[----:B------:R-:W-:Y:S01]  /*0240*/  IMAD.IADD R0, R3, 0x1, R15 ;  /* 0x0000000103007824 */ /* 0x000fe200078e020f */
[----:B------:R-:W-:-:S04]  /*0250*/  ISETP.GT.U32.AND P0, PT, R2, R13, PT ;  /* 0x0000000d0200720c */ /* 0x000fc80003f04070 */
[----:B------:R-:W-:-:S13]  /*0260*/  ISETP.GT.AND.EX P0, PT, R0, R11, PT, P0 ;  /* 0x0000000b0000720c */ /* 0x000fda0003f04300 */
[----:B------:R-:W-:Y:S05]  /*0270*/  @!P0 EXIT ;  /* 0x000000000000894d */ /* 0x000fea0003800000 */
[----:B------:R-:W0:Y:S01]  /*0280*/  LDCU.64 UR10, c[0x0][0x388] ;  /* 0x00007100ff0a77ac */ /* 0x000e220008000a00 */
[----:B------:R-:W-:Y:S02]  /*0290*/  HFMA2 R7, -RZ, RZ, 0, 0 ;  /* 0x00000000ff077431 */ /* 0x000fe400000001ff */
[----:B------:R-:W-:-:S04]  /*02a0*/  IMAD.WIDE.U32 R4, R6, UR5, R4 ;  /* 0x0000000506047c25 */ /* 0x000fc8000f8e0004 */
[C---:B------:R-:W-:Y:S02]  /*02b0*/  IMAD R11, R6.reuse, UR5, RZ ;  /* 0x00000005060b7c24 */ /* 0x040fe4000f8e02ff */
[----:B------:R-:W-:Y:S01]  /*02c0*/  IMAD R15, R6, UR4, RZ ;  /* 0x00000004060f7c24 */ /* 0x000fe2000f8e02ff */
[----:B------:R-:W-:Y:S01]  /*02d0*/  UMOV UR4, URZ ;  /* 0x000000ff00047c82 */ /* 0x000fe20008000000 */
[----:B------:R-:W-:Y:S01]  /*02e0*/  IMAD.WIDE.U32 R8, R9, UR9, R6 ;  /* 0x0000000909087c25 */ /* 0x000fe2000f8e0006 */
[----:B------:R-:W-:-:S03]  /*02f0*/  ISETP.GT.U32.AND P0, PT, R4, R11, PT ;  /* 0x0000000b0400720c */ /* 0x000fc60003f04070 */
[----:B------:R-:W-:Y:S01]  /*0300*/  IMAD.IADD R10, R5, 0x1, R15 ;  /* 0x00000001050a7824 */ /* 0x000fe200078e020f */
[----:B------:R-:W-:Y:S01]  /*0310*/  SHF.R.S32.HI R15, RZ, 0x1f, R11 ;  /* 0x0000001fff0f7819 */ /* 0x000fe2000001140b */
[----:B------:R-:W-:Y:S01]  /*0320*/  VIADD R7, R9, UR4 ;  /* 0x0000000409077c36 */ /* 0x000fe20008000000 */
[----:B0-----:R-:W-:Y:S02]  /*0330*/  LEA R6, P1, R8, UR10, 0x2 ;  /* 0x0000000a08067c11 */ /* 0x001fe4000f8210ff */
[----:B------:R-:W-:Y:S02]  /*0340*/  ISETP.GT.AND.EX P0, PT, R10, R15, PT, P0 ;  /* 0x0000000f0a00720c */ /* 0x000fe40003f04300 */
[----:B------:R-:W-:Y:S02]  /*0350*/  MOV R15, R13 ;  /* 0x0000000d000f7202 */ /* 0x000fe40000000f00 */
[----:B------:R-:W-:-:S09]  /*0360*/  LEA.HI.X R7, R8, UR11, R7, 0x2, P1 ;  /* 0x0000000b08077c11 */ /* 0x000fd200088f1407 */
.L_x_4:
[----:B------:R-:W-:Y:S04]  /*0370*/  BSSY.RECONVERGENT B0, `(.L_x_1) ;  /* 0x0000013000007945 */ /* 0x000fe80003800200 */
[----:B0-----:R-:W-:Y:S05]  /*0380*/  @!P0 BRA `(.L_x_2) ;  /* 0x0000000000448947 */ /* 0x001fea0003800000 */
[----:B------:R0:W5:Y:S01]  /*0390*/  LDG.E R17, desc[UR6][R6.64] ;  /* 0x0000000606117981 */ /* 0x000162000c1e1900 */
[----:B------:R-:W1:Y:S01]  /*03a0*/  LDC R13, c[0x0][0x39c] ;  /* 0x0000e700ff0d7b82 */ /* 0x000e620000000800 */
[----:B------:R-:W2:Y:S01]  /*03b0*/  LDCU.64 UR4, c[0x0][0x390] ;  /* 0x00007200ff0477ac */ /* 0x000ea20008000a00 */
[----:B------:R-:W-:-:S06]  /*03c0*/  IMAD.MOV.U32 R19, RZ, RZ, R11 ;  /* 0x000000ffff137224 */ /* 0x000fcc00078e000b */
[----:B------:R-:W3:Y:S01]  /*03d0*/  LDC.64 R8, c[0x0][0x380] ;  /* 0x0000e000ff087b82 */ /* 0x000ee20000000a00 */
[----:B--2---:R-:W-:-:S04]  /*03e0*/  VIADD R12, R15, UR4 ;  /* 0x000000040f0c7c36 */ /* 0x004fc80008000000 */
[----:B01----:R-:W-:-:S07]  /*03f0*/  IMAD R14, R12, R13, UR5 ;  /* 0x000000050c0e7e24 */ /* 0x003fce000f8e020d */
.L_x_3:
[----:B------:R-:W-:-:S05]  /*0400*/  IADD3 R13, PT, PT, R14, R19, RZ ;  /* 0x000000130e0d7210 */ /* 0x000fca0007ffe0ff */
[----:B---3--:R-:W-:-:S06]  /*0410*/  IMAD.WIDE R12, R13, 0x4, R8 ;  /* 0x000000040d0c7825 */ /* 0x008fcc00078e0208 */
[----:B------:R-:W2:Y:S01]  /*0420*/  LDG.E R12, desc[UR6][R12.64] ;  /* 0x000000060c0c7981 */ /* 0x000ea2000c1e1900 */
[----:B------:R-:W-:-:S05]  /*0430*/  VIADD R19, R19, 0x1 ;  /* 0x0000000113137836 */ /* 0x000fca0000000000 */
[----:B------:R-:W-:Y:S02]  /*0440*/  ISETP.GT.U32.AND P1, PT, R4, R19, PT ;  /* 0x000000130400720c */ /* 0x000fe40003f24070 */
[----:B------:R-:W-:-:S04]  /*0450*/  SHF.R.S32.HI R21, RZ, 0x1f, R19 ;  /* 0x0000001fff157819 */ /* 0x000fc80000011413 */
[----:B------:R-:W-:Y:S01]  /*0460*/  ISETP.GT.AND.EX P1, PT, R10, R21, PT, P1 ;  /* 0x000000150a00720c */ /* 0x000fe20003f24310 */
[----:B0-2--5:R-:W-:-:S05]  /*0470*/  FADD R17, R12, R17 ;  /* 0x000000110c117221 */ /* 0x025fca0000000000 */
[----:B------:R0:W-:Y:S07]  /*0480*/  STG.E desc[UR6][R6.64], R17 ;  /* 0x0000001106007986 */ /* 0x0001ee000c101906 */
[----:B------:R-:W-:Y:S05]  /*0490*/  @P1 BRA `(.L_x_3) ;  /* 0xfffffffc00d81947 */ /* 0x000fea000383ffff */
.L_x_2:
[----:B------:R-:W-:Y:S05]  /*04a0*/  BSYNC.RECONVERGENT B0 ;  /* 0x0000000000007941 */ /* 0x000fea0003800200 */
.L_x_1:
[----:B------:R-:W-:-:S04]  /*04b0*/  IADD3 R15, PT, PT, R15, 0x1, RZ ;  /* 0x000000010f0f7810 */ /* 0x000fc80007ffe0ff */
[----:B------:R-:W-:Y:S02]  /*04c0*/  ISETP.GT.U32.AND P1, PT, R2, R15, PT ;  /* 0x0000000f0200720c */ /* 0x000fe40003f24070 */
[----:B------:R-:W-:-:S04]  /*04d0*/  SHF.R.S32.HI R9, RZ, 0x1f, R15 ;  /* 0x0000001fff097819 */ /* 0x000fc8000001140f */
[----:B------:R-:W-:-:S13]  /*04e0*/  ISETP.GT.AND.EX P1, PT, R0, R9, PT, P1 ;  /* 0x000000090000720c */ /* 0x000fda0003f24310 */
[----:B------:R-:W-:Y:S05]  /*04f0*/  @P1 BRA `(.L_x_4) ;  /* 0xfffffffc009c1947 */ /* 0x000fea000383ffff */
[----:B------:R-:W-:Y:S05]  /*0500*/  EXIT ;  /* 0x000000000000794d */ /* 0x000fea0003800000 */
.L_x_5:
[----:B------:R-:W-:-:S00]  /*0510*/  BRA `(.L_x_5) ;  /* 0xfffffffc00fc7947 */ /* 0x000fc0000383ffff */
[----:B------:R-:W-:-:S00]  /*0520*/  NOP ;  /* 0x0000000000007918 */ /* 0x000fc00000000000 */
        /* <DEDUP_REMOVED lines=13> */
.L_x_6:


//--------------------- .nv.shared.reserved.0     --------------------------
	.section	.nv.shared.reserved.0,"aw",@nobits
	.weak		__nv_reservedSMEM_offset_0_alias
	.size		__nv_reservedSMEM_offset_0_alias, 0, 64
	.other		__nv_reservedSMEM_offset_0_alias,@"STO_CUDA_RESERVED_SHARED STV_DEFAULT"
__nv_reservedSMEM_offset_0_alias:
	.zero		0
	.zero		64


//--------------------- .nv.constant0.pixelbinning --------------------------
	.section	.nv.constant0.pixelbinning,"a",@progbits
	.sectionflags	@""
	.align	4
.nv.constant0.pixelbinning:
	.zero		944


//--------------------- SYMBOLS --------------------------

	.type		.nv.reservedSmem.offset0,@object
	.size		.nv.reservedSmem.offset0,0x4
